//
// Generated by NVIDIA NVVM Compiler
//
// Compiler Build ID: CL-36424714
// Cuda compilation tools, release 13.0, V13.0.88
// Based on NVVM 20.0.0
//

.version 9.0
.target sm_100
.address_size 64

	// .globl	naive_matmul

.visible .entry naive_matmul(
	.param .u64 .ptr .align 1 naive_matmul_param_0,
	.param .u64 .ptr .align 1 naive_matmul_param_1,
	.param .u64 .ptr .align 1 naive_matmul_param_2,
	.param .u32 naive_matmul_param_3
)
{
	.reg .pred 	%p<10>;
	.reg .b32 	%r<40>;
	.reg .b32 	%f<67>;
	.reg .b64 	%rd<67>;

	ld.param.u64 	%rd14, [naive_matmul_param_0];
	ld.param.u64 	%rd15, [naive_matmul_param_1];
	ld.param.u32 	%r18, [naive_matmul_param_3];
	cvta.to.global.u64 	%rd1, %rd15;
	cvta.to.global.u64 	%rd2, %rd14;
	mov.u32 	%r19, %ctaid.y;
	mov.u32 	%r20, %ntid.y;
	mov.u32 	%r21, %tid.y;
	mad.lo.s32 	%r1, %r19, %r20, %r21;
	mov.u32 	%r22, %ctaid.x;
	mov.u32 	%r23, %ntid.x;
	mov.u32 	%r24, %tid.x;
	mad.lo.s32 	%r2, %r22, %r23, %r24;
	max.s32 	%r25, %r1, %r2;
	setp.ge.s32 	%p1, %r25, %r18;
	@%p1 bra 	$L__BB0_13;
	mul.lo.s32 	%r3, %r18, %r1;
	and.b32  	%r4, %r18, 7;
	setp.lt.u32 	%p2, %r18, 8;
	mov.f32 	%f66, 0f00000000;
	mov.b32 	%r38, 0;
	@%p2 bra 	$L__BB0_4;
	and.b32  	%r38, %r18, 2147483640;
	neg.s32 	%r36, %r38;
	mul.wide.s32 	%rd16, %r18, 4;
	add.s64 	%rd3, %rd1, %rd16;
	shl.b32 	%r7, %r18, 3;
	mul.wide.s32 	%rd17, %r18, 8;
	add.s64 	%rd4, %rd1, %rd17;
	mul.wide.s32 	%rd18, %r18, 12;
	add.s64 	%rd5, %rd1, %rd18;
	mul.wide.s32 	%rd19, %r18, 16;
	add.s64 	%rd6, %rd1, %rd19;
	mul.wide.s32 	%rd20, %r18, 20;
	add.s64 	%rd7, %rd1, %rd20;
	mul.wide.s32 	%rd21, %r18, 24;
	add.s64 	%rd8, %rd1, %rd21;
	mul.wide.s32 	%rd22, %r18, 28;
	add.s64 	%rd9, %rd1, %rd22;
	mul.wide.u32 	%rd23, %r3, 4;
	add.s64 	%rd24, %rd23, %rd2;
	add.s64 	%rd66, %rd24, 16;
	mov.f32 	%f66, 0f00000000;
	mov.u32 	%r35, %r2;
$L__BB0_3:
	.pragma "nounroll";
	mul.wide.s32 	%rd25, %r35, 4;
	add.s64 	%rd26, %rd3, %rd25;
	add.s64 	%rd27, %rd4, %rd25;
	add.s64 	%rd28, %rd5, %rd25;
	add.s64 	%rd29, %rd6, %rd25;
	add.s64 	%rd30, %rd7, %rd25;
	add.s64 	%rd31, %rd8, %rd25;
	add.s64 	%rd32, %rd9, %rd25;
	add.s64 	%rd33, %rd1, %rd25;
	ld.global.f32 	%f16, [%rd66+-16];
	ld.global.f32 	%f17, [%rd33];
	fma.rn.f32 	%f18, %f16, %f17, %f66;
	ld.global.f32 	%f19, [%rd66+-12];
	ld.global.f32 	%f20, [%rd26];
	fma.rn.f32 	%f21, %f19, %f20, %f18;
	ld.global.f32 	%f22, [%rd66+-8];
	ld.global.f32 	%f23, [%rd27];
	fma.rn.f32 	%f24, %f22, %f23, %f21;
	ld.global.f32 	%f25, [%rd66+-4];
	ld.global.f32 	%f26, [%rd28];
	fma.rn.f32 	%f27, %f25, %f26, %f24;
	ld.global.f32 	%f28, [%rd66];
	ld.global.f32 	%f29, [%rd29];
	fma.rn.f32 	%f30, %f28, %f29, %f27;
	ld.global.f32 	%f31, [%rd66+4];
	ld.global.f32 	%f32, [%rd30];
	fma.rn.f32 	%f33, %f31, %f32, %f30;
	ld.global.f32 	%f34, [%rd66+8];
	ld.global.f32 	%f35, [%rd31];
	fma.rn.f32 	%f36, %f34, %f35, %f33;
	ld.global.f32 	%f37, [%rd66+12];
	ld.global.f32 	%f38, [%rd32];
	fma.rn.f32 	%f66, %f37, %f38, %f36;
	add.s32 	%r36, %r36, 8;
	add.s32 	%r35, %r35, %r7;
	add.s64 	%rd66, %rd66, 32;
	setp.ne.s32 	%p3, %r36, 0;
	@%p3 bra 	$L__BB0_3;
$L__BB0_4:
	setp.eq.s32 	%p4, %r4, 0;
	@%p4 bra 	$L__BB0_12;
	and.b32  	%r13, %r18, 3;
	setp.lt.u32 	%p5, %r4, 4;
	@%p5 bra 	$L__BB0_7;
	add.s32 	%r27, %r38, %r3;
	mul.wide.u32 	%rd34, %r27, 4;
	add.s64 	%rd35, %rd2, %rd34;
	ld.global.f32 	%f40, [%rd35];
	mad.lo.s32 	%r28, %r38, %r18, %r2;
	mul.wide.s32 	%rd36, %r28, 4;
	add.s64 	%rd37, %rd1, %rd36;
	ld.global.f32 	%f41, [%rd37];
	fma.rn.f32 	%f42, %f40, %f41, %f66;
	cvt.u64.u32 	%rd38, %r3;
	cvt.u64.u32 	%rd39, %r38;
	add.s64 	%rd40, %rd39, %rd38;
	shl.b64 	%rd41, %rd40, 2;
	add.s64 	%rd42, %rd2, %rd41;
	ld.global.f32 	%f43, [%rd42+4];
	mul.wide.s32 	%rd43, %r18, 4;
	add.s64 	%rd44, %rd37, %rd43;
	ld.global.f32 	%f44, [%rd44];
	fma.rn.f32 	%f45, %f43, %f44, %f42;
	ld.global.f32 	%f46, [%rd42+8];
	add.s64 	%rd45, %rd44, %rd43;
	ld.global.f32 	%f47, [%rd45];
	fma.rn.f32 	%f48, %f46, %f47, %f45;
	ld.global.f32 	%f49, [%rd42+12];
	add.s64 	%rd46, %rd45, %rd43;
	ld.global.f32 	%f50, [%rd46];
	fma.rn.f32 	%f66, %f49, %f50, %f48;
	add.s32 	%r38, %r38, 4;
$L__BB0_7:
	setp.eq.s32 	%p6, %r13, 0;
	@%p6 bra 	$L__BB0_12;
	setp.eq.s32 	%p7, %r13, 1;
	@%p7 bra 	$L__BB0_10;
	add.s32 	%r29, %r38, %r3;
	mul.wide.u32 	%rd47, %r29, 4;
	add.s64 	%rd48, %rd2, %rd47;
	ld.global.f32 	%f52, [%rd48];
	mad.lo.s32 	%r30, %r38, %r18, %r2;
	mul.wide.s32 	%rd49, %r30, 4;
	add.s64 	%rd50, %rd1, %rd49;
	ld.global.f32 	%f53, [%rd50];
	fma.rn.f32 	%f54, %f52, %f53, %f66;
	cvt.u64.u32 	%rd51, %r3;
	cvt.u64.u32 	%rd52, %r38;
	add.s64 	%rd53, %rd52, %rd51;
	shl.b64 	%rd54, %rd53, 2;
	add.s64 	%rd55, %rd2, %rd54;
	ld.global.f32 	%f55, [%rd55+4];
	mul.wide.s32 	%rd56, %r18, 4;
	add.s64 	%rd57, %rd50, %rd56;
	ld.global.f32 	%f56, [%rd57];
	fma.rn.f32 	%f66, %f55, %f56, %f54;
	add.s32 	%r38, %r38, 2;
$L__BB0_10:
	and.b32  	%r31, %r18, 1;
	setp.eq.b32 	%p8, %r31, 1;
	not.pred 	%p9, %p8;
	@%p9 bra 	$L__BB0_12;
	add.s32 	%r32, %r38, %r3;
	mul.wide.u32 	%rd58, %r32, 4;
	add.s64 	%rd59, %rd2, %rd58;
	ld.global.f32 	%f57, [%rd59];
	mad.lo.s32 	%r33, %r38, %r18, %r2;
	mul.wide.s32 	%rd60, %r33, 4;
	add.s64 	%rd61, %rd1, %rd60;
	ld.global.f32 	%f58, [%rd61];
	fma.rn.f32 	%f66, %f57, %f58, %f66;
$L__BB0_12:
	ld.param.u64 	%rd65, [naive_matmul_param_2];
	add.s32 	%r34, %r3, %r2;
	cvta.to.global.u64 	%rd62, %rd65;
	mul.wide.s32 	%rd63, %r34, 4;
	add.s64 	%rd64, %rd62, %rd63;
	st.global.f32 	[%rd64], %f66;
$L__BB0_13:
	ret;

}


// ===== COMPILED SASS (sm_100) =====

	.target	sm_100

	.elftype	@"ET_EXEC"


//--------------------- .note.nv.tkinfo           --------------------------
	.section	.note.nv.tkinfo,"",@"SHT_NOTE"
	.sectionflags	@"SHF_NOTE_NV_TKINFO"
	.tkinfo
        /*0018*/ 	.word	0x00000002
        /*0030*/ 	.string	""
        /*0030*/ 	.string	"ptxas"
        /*0030*/ 	.string	"Cuda compilation tools, release 13.0, V13.0.88"
        /*0030*/ 	.string	"Build cuda_13.0.r13.0/compiler.36424714_0"
        /*0030*/ 	.string	"-arch sm_100 -m 64 "



//--------------------- .note.nv.cuinfo           --------------------------
	.section	.note.nv.cuinfo,"",@"SHT_NOTE"
	.sectionflags	@"SHF_NOTE_NV_CUINFO"
        /*0018*/ 	.short	0x0002
        /*001a*/ 	.short	0x0064
        /*001c*/ 	.short	0x0082
	.zero		2


//--------------------- .nv.info                  --------------------------
	.section	.nv.info,"",@"SHT_CUDA_INFO"
	.align	4


	//----- nvinfo : EIATTR_REGCOUNT
	.align		4
        /*0000*/ 	.byte	0x04, 0x2f
        /*0002*/ 	.short	(.L_1 - .L_0)
	.align		4
.L_0:
        /*0004*/ 	.word	index@(naive_matmul)
        /*0008*/ 	.word	0x0000001e


	//----- nvinfo : EIATTR_FRAME_SIZE
	.align		4
.L_1:
        /*000c*/ 	.byte	0x04, 0x11
        /*000e*/ 	.short	(.L_3 - .L_2)
	.align		4
.L_2:
        /*0010*/ 	.word	index@(naive_matmul)
        /*0014*/ 	.word	0x00000000


	//----- nvinfo : EIATTR_MIN_STACK_SIZE
	.align		4
.L_3:
        /*0018*/ 	.byte	0x04, 0x12
        /*001a*/ 	.short	(.L_5 - .L_4)
	.align		4
.L_4:
        /*001c*/ 	.word	index@(naive_matmul)
        /*0020*/ 	.word	0x00000000
.L_5:


//--------------------- .nv.compat                --------------------------
	.section	.nv.compat,"",@"SHT_CUDA_COMPAT_INFO"
	.align	4
        /*0000*/ 	.byte	0x02, 0x09, 0x00, 0x00, 0x02, 0x02, 0x01, 0x00, 0x02, 0x05, 0x05, 0x00, 0x03, 0x07, 0x01, 0x01
        /*0010*/ 	.byte	0x02, 0x03, 0x00, 0x00, 0x02, 0x06, 0x01, 0x00, 0x04, 0x0b, 0x08, 0x00, 0x09, 0x00, 0x00, 0x00
        /*0020*/ 	.byte	0x00, 0x00, 0x00, 0x00


//--------------------- .nv.info.naive_matmul     --------------------------
	.section	.nv.info.naive_matmul,"",@"SHT_CUDA_INFO"
	.sectionflags	@""
	.align	4


	//----- nvinfo : EIATTR_CUDA_API_VERSION
	.align		4
        /*0000*/ 	.byte	0x04, 0x37
        /*0002*/ 	.short	(.L_7 - .L_6)
.L_6:
        /*0004*/ 	.word	0x00000082


	//----- nvinfo : EIATTR_KPARAM_INFO
	.align		4
.L_7:
        /*0008*/ 	.byte	0x04, 0x17
        /*000a*/ 	.short	(.L_9 - .L_8)
.L_8:
        /*000c*/ 	.word	0x00000000
        /*0010*/ 	.short	0x0003
        /*0012*/ 	.short	0x0018
        /*0014*/ 	.byte	0x00, 0xf0, 0x11, 0x00


	//----- nvinfo : EIATTR_KPARAM_INFO
	.align		4
.L_9:
        /*0018*/ 	.byte	0x04, 0x17
        /*001a*/ 	.short	(.L_11 - .L_10)
.L_10:
        /*001c*/ 	.word	0x00000000
        /*0020*/ 	.short	0x0002
        /*0022*/ 	.short	0x0010
        /*0024*/ 	.byte	0x00, 0xf5, 0x21, 0x00


	//----- nvinfo : EIATTR_KPARAM_INFO
	.align		4
.L_11:
        /*0028*/ 	.byte	0x04, 0x17
        /*002a*/ 	.short	(.L_13 - .L_12)
.L_12:
        /*002c*/ 	.word	0x00000000
        /*0030*/ 	.short	0x0001
        /*0032*/ 	.short	0x0008
        /*0034*/ 	.byte	0x00, 0xf5, 0x21, 0x00


	//----- nvinfo : EIATTR_KPARAM_INFO
	.align		4
.L_13:
        /*0038*/ 	.byte	0x04, 0x17
        /*003a*/ 	.short	(.L_15 - .L_14)
.L_14:
        /*003c*/ 	.word	0x00000000
        /*0040*/ 	.short	0x0000
        /*0042*/ 	.short	0x0000
        /*0044*/ 	.byte	0x00, 0xf5, 0x21, 0x00


	//----- nvinfo : EIATTR_SPARSE_MMA_MASK
	.align		4
.L_15:
        /*0048*/ 	.byte	0x03, 0x50
        /*004a*/ 	.short	0x0000


	//----- nvinfo : EIATTR_MAXREG_COUNT
	.align		4
        /*004c*/ 	.byte	0x03, 0x1b
        /*004e*/ 	.short	0x00ff


	//----- nvinfo : EIATTR_MERCURY_ISA_VERSION
	.align		4
        /*0050*/ 	.byte	0x03, 0x5f
        /*0052*/ 	.short	0x0101


	//----- nvinfo : EIATTR_VRC_CTA_INIT_COUNT
	.align		4
        /*0054*/ 	.byte	0x02, 0x4a
	.zero		1
	.zero		1


	//----- nvinfo : EIATTR_EXIT_INSTR_OFFSETS
	.align		4
        /*0058*/ 	.byte	0x04, 0x1c
        /*005a*/ 	.short	(.L_17 - .L_16)


	//   ....[0]....
.L_16:
        /*005c*/ 	.word	0x000000c0


	//   ....[1]....
        /*0060*/ 	.word	0x00000a90


	//----- nvinfo : EIATTR_CBANK_PARAM_SIZE
	.align		4
.L_17:
        /*0064*/ 	.byte	0x03, 0x19
        /*0066*/ 	.short	0x001c


	//----- nvinfo : EIATTR_PARAM_CBANK
	.align		4
        /*0068*/ 	.byte	0x04, 0x0a
        /*006a*/ 	.short	(.L_19 - .L_18)
	.align		4
.L_18:
        /*006c*/ 	.word	index@(.nv.constant0.naive_matmul)
        /*0070*/ 	.short	0x0380
        /*0072*/ 	.short	0x001c


	//----- nvinfo : EIATTR_SW_WAR
	.align		4
.L_19:
        /*0074*/ 	.byte	0x04, 0x36
        /*0076*/ 	.short	(.L_21 - .L_20)
.L_20:
        /*0078*/ 	.word	0x00000008
.L_21:


//--------------------- .nv.callgraph             --------------------------
	.section	.nv.callgraph,"",@"SHT_CUDA_CALLGRAPH"
	.align	4
	.sectionentsize	8
	.align		4
        /*0000*/ 	.word	0x00000000
	.align		4
        /*0004*/ 	.word	0xffffffff
	.align		4
        /*0008*/ 	.word	0x00000000
	.align		4
        /*000c*/ 	.word	0xfffffffe
	.align		4
        /*0010*/ 	.word	0x00000000
	.align		4
        /*0014*/ 	.word	0xfffffffd
	.align		4
        /*0018*/ 	.word	0x00000000
	.align		4
        /*001c*/ 	.word	0xfffffffc


//--------------------- .text.naive_matmul        --------------------------
	.section	.text.naive_matmul,"ax",@progbits
	.align	128
        .global         naive_matmul
        .type           naive_matmul,@function
        .size           naive_matmul,(.L_x_5 - naive_matmul)
        .other          naive_matmul,@"STO_CUDA_ENTRY STV_DEFAULT"
naive_matmul:
.text.naive_matmul:
[----:B------:R-:W-:Y:S01]  /*0000*/  LDC R1, c[0x0][0x37c] ;  /* 0x0000df00ff017b82 */ /* 0x000fe20000000800 */
[----:B------:R-:W0:Y:S07]  /*0010*/  S2R R0, SR_TID.Y ;  /* 0x0000000000007919 */ /* 0x000e2e0000002200 */
[----:B------:R-:W0:Y:S01]  /*0020*/  S2UR UR4, SR_CTAID.Y ;  /* 0x00000000000479c3 */ /* 0x000e220000002600 */
[----:B------:R-:W1:Y:S01]  /*0030*/  LDCU UR20, c[0x0][0x398] ;  /* 0x00007300ff1477ac */ /* 0x000e620008000800 */
[----:B------:R-:W2:Y:S06]  /*0040*/  S2R R3, SR_TID.X ;  /* 0x0000000000037919 */ /* 0x000eac0000002100 */
[----:B------:R-:W0:Y:S08]  /*0050*/  LDC R13, c[0x0][0x364] ;  /* 0x0000d900ff0d7b82 */ /* 0x000e300000000800 */
[----:B------:R-:W2:Y:S08]  /*0060*/  S2UR UR5, SR_CTAID.X ;  /* 0x00000000000579c3 */ /* 0x000eb00000002500 */
[----:B------:R-:W2:Y:S01]  /*0070*/  LDC R2, c[0x0][0x360] ;  /* 0x0000d800ff027b82 */ /* 0x000ea20000000800 */
[----:B0-----:R-:W-:-:S02]  /*0080*/  IMAD R13, R13, UR4, R0 ;  /* 0x000000040d0d7c24 */ /* 0x001fc4000f8e0200 */
[----:B--2---:R-:W-:-:S05]  /*0090*/  IMAD R0, R2, UR5, R3 ;  /* 0x0000000502007c24 */ /* 0x004fca000f8e0203 */
[----:B------:R-:W-:-:S04]  /*00a0*/  VIMNMX R2, PT, PT, R13, R0, !PT ;  /* 0x000000000d027248 */ /* 0x000fc80007fe0100 */
[----:B-1----:R-:W-:-:S13]  /*00b0*/  ISETP.GE.AND P0, PT, R2, UR20, PT ;  /* 0x0000001402007c0c */ /* 0x002fda000bf06270 */
[----:B------:R-:W-:Y:S05]  /*00c0*/  @P0 EXIT ;  /* 0x000000000000094d */ /* 0x000fea0003800000 */
[----:B------:R-:W-:Y:S01]  /*00d0*/  UISETP.GE.U32.AND UP0, UPT, UR20, 0x8, UPT ;  /* 0x000000081400788c */ /* 0x000fe2000bf06070 */
[----:B------:R-:W-:Y:S02]  /*00e0*/  HFMA2 R12, -RZ, RZ, 0, 0 ;  /* 0x00000000ff0c7431 */ /* 0x000fe400000001ff */
[----:B------:R-:W-:Y:S01]  /*00f0*/  IMAD R13, R13, UR20, RZ ;  /* 0x000000140d0d7c24 */ /* 0x000fe2000f8e02ff */
[----:B------:R-:W-:Y:S01]  /*0100*/  UMOV UR4, URZ ;  /* 0x000000ff00047c82 */ /* 0x000fe20008000000 */
[----:B------:R-:W0:Y:S04]  /*0110*/  LDCU.64 UR18, c[0x0][0x358] ;  /* 0x00006b00ff1277ac */ /* 0x000e280008000a00 */
[----:B------:R-:W-:Y:S05]  /*0120*/  BRA.U !UP0, `(.L_x_0) ;  /* 0x0000000508047547 */ /* 0x000fea000b800000 */
[----:B------:R-:W1:Y:S01]  /*0130*/  LDCU.128 UR24, c[0x0][0x380] ;  /* 0x00007000ff1877ac */ /* 0x000e620008000c00 */
[----:B------:R-:W-:Y:S02]  /*0140*/  MOV R12, RZ ;  /* 0x000000ff000c7202 */ /* 0x000fe40000000f00 */
[----:B------:R-:W-:Y:S01]  /*0150*/  MOV R14, R0 ;  /* 0x00000000000e7202 */ /* 0x000fe20000000f00 */
[----:B------:R-:W-:-:S04]  /*0160*/  ULOP3.LUT UR4, UR20, 0x7ffffff8, URZ, 0xc0, !UPT ;  /* 0x7ffffff814047892 */ /* 0x000fc8000f8ec0ff */
[----:B------:R-:W-:Y:S01]  /*0170*/  UIADD3 UR5, UPT, UPT, -UR4, URZ, URZ ;  /* 0x000000ff04057290 */ /* 0x000fe2000fffe1ff */
[----:B-1----:R-:W-:Y:S01]  /*0180*/  MOV R2, UR24 ;  /* 0x0000001800027c02 */ /* 0x002fe20008000f00 */
[----:B------:R-:W-:Y:S01]  /*0190*/  UIMAD.WIDE UR6, UR20, 0x8, UR26 ;  /* 0x00000008140678a5 */ /* 0x000fe2000f8e021a */
[----:B------:R-:W-:Y:S01]  /*01a0*/  MOV R3, UR25 ;  /* 0x0000001900037c02 */ /* 0x000fe20008000f00 */
[----:B------:R-:W-:Y:S02]  /*01b0*/  UIMAD.WIDE UR8, UR20, 0xc, UR26 ;  /* 0x0000000c140878a5 */ /* 0x000fe4000f8e021a */
[----:B------:R-:W-:Y:S01]  /*01c0*/  UIMAD.WIDE UR10, UR20, 0x10, UR26 ;  /* 0x00000010140a78a5 */ /* 0x000fe2000f8e021a */
[----:B------:R-:W-:Y:S01]  /*01d0*/  IMAD.WIDE.U32 R2, R13, 0x4, R2 ;  /* 0x000000040d027825 */ /* 0x000fe200078e0002 */
[----:B------:R-:W-:Y:S02]  /*01e0*/  UIMAD.WIDE UR12, UR20, 0x14, UR26 ;  /* 0x00000014140c78a5 */ /* 0x000fe4000f8e021a */
[----:B------:R-:W-:Y:S01]  /*01f0*/  UIMAD.WIDE UR14, UR20, 0x18, UR26 ;  /* 0x00000018140e78a5 */ /* 0x000fe2000f8e021a */
[----:B------:R-:W-:Y:S01]  /*0200*/  IADD3 R2, P0, PT, R2, 0x10, RZ ;  /* 0x0000001002027810 */ /* 0x000fe20007f1e0ff */
[----:B------:R-:W-:-:S03]  /*0210*/  UIMAD.WIDE UR16, UR20, 0x1c, UR26 ;  /* 0x0000001c141078a5 */ /* 0x000fc6000f8e021a */
[----:B------:R-:W-:-:S09]  /*0220*/  IADD3.X R3, PT, PT, RZ, R3, RZ, P0, !PT ;  /* 0x00000003ff037210 */ /* 0x000fd200007fe4ff */
.L_x_1:
[----:B------:R-:W-:Y:S01]  /*0230*/  UIMAD.WIDE UR22, UR20, 0x4, UR26 ;  /* 0x00000004141678a5 */ /* 0x000fe2000f8e021a */
[----:B------:R-:W-:Y:S02]  /*0240*/  IMAD.MOV.U32 R23, RZ, RZ, 0x4 ;  /* 0x00000004ff177424 */ /* 0x000fe400078e00ff */
[----:B------:R-:W-:Y:S01]  /*0250*/  HFMA2 R11, -RZ, RZ, 0, 2.384185791015625e-07 ;  /* 0x00000004ff0b7431 */ /* 0x000fe200000001ff */
[----:B------:R-:W-:Y:S01]  /*0260*/  MOV R25, 0x4 ;  /* 0x0000000400197802 */ /* 0x000fe20000000f00 */
[----:B0-----:R-:W2:Y:S01]  /*0270*/  LDG.E R21, desc[UR18][R2.64+-0x10] ;  /* 0xfffff01202157981 */ /* 0x001ea2000c1e1900 */
[C---:B------:R-:W-:Y:S01]  /*0280*/  IMAD.WIDE R22, R14.reuse, R23, UR26 ;  /* 0x0000001a0e167e25 */ /* 0x040fe2000f8e0217 */
[----:B------:R-:W-:Y:S02]  /*0290*/  MOV R8, UR22 ;  /* 0x0000001600087c02 */ /* 0x000fe40008000f00 */
[----:B------:R-:W-:Y:S01]  /*02a0*/  MOV R9, UR23 ;  /* 0x0000001700097c02 */ /* 0x000fe20008000f00 */
[----:B------:R-:W3:Y:S02]  /*02b0*/  LDG.E R19, desc[UR18][R2.64+-0xc] ;  /* 0xfffff41202137981 */ /* 0x000ee4000c1e1900 */
[----:B------:R-:W-:-:S02]  /*02c0*/  IMAD.WIDE R8, R14, 0x4, R8 ;  /* 0x000000040e087825 */ /* 0x000fc400078e0208 */
[----:B------:R-:W2:Y:S01]  /*02d0*/  LDG.E R22, desc[UR18][R22.64] ;  /* 0x0000001216167981 */ /* 0x000ea2000c1e1900 */
[----:B------:R-:W-:Y:S01]  /*02e0*/  MOV R5, 0x4 ;  /* 0x0000000400057802 */ /* 0x000fe20000000f00 */
[C---:B------:R-:W-:Y:S02]  /*02f0*/  IMAD.WIDE R24, R14.reuse, R25, UR6 ;  /* 0x000000060e187e25 */ /* 0x040fe4000f8e0219 */
[----:B------:R0:W3:Y:S02]  /*0300*/  LDG.E R20, desc[UR18][R8.64] ;  /* 0x0000001208147981 */ /* 0x0000e4000c1e1900 */
[----:B------:R-:W-:Y:S02]  /*0310*/  IMAD.WIDE R10, R14, R11, UR8 ;  /* 0x000000080e0a7e25 */ /* 0x000fe4000f8e020b */
[----:B------:R-:W4:Y:S04]  /*0320*/  LDG.E R18, desc[UR18][R24.64] ;  /* 0x0000001218127981 */ /* 0x000f28000c1e1900 */
[----:B------:R-:W4:Y:S01]  /*0330*/  LDG.E R17, desc[UR18][R2.64+-0x8] ;  /* 0xfffff81202117981 */ /* 0x000f22000c1e1900 */
[----:B0-----:R-:W-:-:S02]  /*0340*/  HFMA2 R9, -RZ, RZ, 0, 2.384185791015625e-07 ;  /* 0x00000004ff097431 */ /* 0x001fc400000001ff */
[----:B------:R-:W-:Y:S01]  /*0350*/  IMAD.MOV.U32 R7, RZ, RZ, 0x4 ;  /* 0x00000004ff077424 */ /* 0x000fe200078e00ff */
[----:B------:R0:W5:Y:S01]  /*0360*/  LDG.E R16, desc[UR18][R10.64] ;  /* 0x000000120a107981 */ /* 0x000162000c1e1900 */
[----:B------:R-:W-:-:S03]  /*0370*/  IMAD.WIDE R4, R14, R5, UR10 ;  /* 0x0000000a0e047e25 */ /* 0x000fc6000f8e0205 */
[----:B------:R-:W5:Y:S01]  /*0380*/  LDG.E R15, desc[UR18][R2.64+-0x4] ;  /* 0xfffffc12020f7981 */ /* 0x000f62000c1e1900 */
[C---:B------:R-:W-:Y:S01]  /*0390*/  IMAD.WIDE R6, R14.reuse, R7, UR12 ;  /* 0x0000000c0e067e25 */ /* 0x040fe2000f8e0207 */
[----:B------:R-:W-:Y:S02]  /*03a0*/  MOV R27, 0x4 ;  /* 0x00000004001b7802 */ /* 0x000fe40000000f00 */
[----:B------:R1:W5:Y:S01]  /*03b0*/  LDG.E R4, desc[UR18][R4.64] ;  /* 0x0000001204047981 */ /* 0x000362000c1e1900 */
[----:B------:R-:W-:-:S03]  /*03c0*/  IMAD.WIDE R8, R14, R9, UR14 ;  /* 0x0000000e0e087e25 */ /* 0x000fc6000f8e0209 */
[----:B------:R-:W5:Y:S01]  /*03d0*/  LDG.E R23, desc[UR18][R2.64] ;  /* 0x0000001202177981 */ /* 0x000f62000c1e1900 */
[----:B0-----:R-:W-:-:S03]  /*03e0*/  IMAD.WIDE R10, R14, R27, UR16 ;  /* 0x000000100e0a7e25 */ /* 0x001fc6000f8e021b */
[----:B------:R-:W5:Y:S04]  /*03f0*/  LDG.E R7, desc[UR18][R6.64] ;  /* 0x0000001206077981 */ /* 0x000f68000c1e1900 */
[----:B------:R-:W5:Y:S04]  /*0400*/  LDG.E R24, desc[UR18][R2.64+0x4] ;  /* 0x0000041202187981 */ /* 0x000f68000c1e1900 */
[----:B------:R-:W5:Y:S04]  /*0410*/  LDG.E R8, desc[UR18][R8.64] ;  /* 0x0000001208087981 */ /* 0x000f68000c1e1900 */
[----:B------:R-:W5:Y:S04]  /*0420*/  LDG.E R25, desc[UR18][R2.64+0x8] ;  /* 0x0000081202197981 */ /* 0x000f68000c1e1900 */
[----:B------:R-:W5:Y:S04]  /*0430*/  LDG.E R10, desc[UR18][R10.64] ;  /* 0x000000120a0a7981 */ /* 0x000f68000c1e1900 */
[----:B------:R0:W5:Y:S01]  /*0440*/  LDG.E R27, desc[UR18][R2.64+0xc] ;  /* 0x00000c12021b7981 */ /* 0x000162000c1e1900 */
[----:B------:R-:W-:-:S04]  /*0450*/  UIADD3 UR5, UPT, UPT, UR5, 0x8, URZ ;  /* 0x0000000805057890 */ /* 0x000fc8000fffe0ff */
[----:B------:R-:W-:Y:S01]  /*0460*/  UISETP.NE.AND UP0, UPT, UR5, URZ, UPT ;  /* 0x000000ff0500728c */ /* 0x000fe2000bf05270 */
[----:B-1----:R-:W-:Y:S02]  /*0470*/  MOV R5, UR20 ;  /* 0x0000001400057c02 */ /* 0x002fe40008000f00 */
[----:B0-----:R-:W-:Y:S02]  /*0480*/  IADD3 R2, P0, PT, R2, 0x20, RZ ;  /* 0x0000002002027810 */ /* 0x001fe40007f1e0ff */
[----:B------:R-:W-:Y:S02]  /*0490*/  LEA R14, R5, R14, 0x3 ;  /* 0x0000000e050e7211 */ /* 0x000fe400078e18ff */
[----:B------:R-:W-:Y:S01]  /*04a0*/  IADD3.X R3, PT, PT, RZ, R3, RZ, P0, !PT ;  /* 0x00000003ff037210 */ /* 0x000fe200007fe4ff */
[----:B--2---:R-:W-:-:S04]  /*04b0*/  FFMA R22, R21, R22, R12 ;  /* 0x0000001615167223 */ /* 0x004fc8000000000c */
[----:B---3--:R-:W-:-:S04]  /*04c0*/  FFMA R20, R19, R20, R22 ;  /* 0x0000001413147223 */ /* 0x008fc80000000016 */
[----:B----4-:R-:W-:-:S04]  /*04d0*/  FFMA R18, R17, R18, R20 ;  /* 0x0000001211127223 */ /* 0x010fc80000000014 */
[----:B-----5:R-:W-:-:S04]  /*04e0*/  FFMA R16, R15, R16, R18 ;  /* 0x000000100f107223 */ /* 0x020fc80000000012 */
[----:B------:R-:W-:-:S04]  /*04f0*/  FFMA R23, R23, R4, R16 ;  /* 0x0000000417177223 */ /* 0x000fc80000000010 */
[----:B------:R-:W-:-:S04]  /*0500*/  FFMA R24, R24, R7, R23 ;  /* 0x0000000718187223 */ /* 0x000fc80000000017 */
[----:B------:R-:W-:-:S04]  /*0510*/  FFMA R8, R25, R8, R24 ;  /* 0x0000000819087223 */ /* 0x000fc80000000018 */
[----:B------:R-:W-:Y:S01]  /*0520*/  FFMA R12, R27, R10, R8 ;  /* 0x0000000a1b0c7223 */ /* 0x000fe20000000008 */
[----:B------:R-:W-:Y:S06]  /*0530*/  BRA.U UP0, `(.L_x_1) ;  /* 0xfffffffd003c7547 */ /* 0x000fec000b83ffff */
.L_x_0:
[----:B------:R-:W-:-:S04]  /*0540*/  ULOP3.LUT UR6, UR20, 0x7, URZ, 0xc0, !UPT ;  /* 0x0000000714067892 */ /* 0x000fc8000f8ec0ff */
[----:B------:R-:W-:-:S09]  /*0550*/  UISETP.NE.AND UP0, UPT, UR6, URZ, UPT ;  /* 0x000000ff0600728c */ /* 0x000fd2000bf05270 */
[----:B------:R-:W-:Y:S05]  /*0560*/  BRA.U !UP0, `(.L_x_2) ;  /* 0x0000000508387547 */ /* 0x000fea000b800000 */
[----:B------:R-:W-:Y:S02]  /*0570*/  UISETP.GE.U32.AND UP0, UPT, UR6, 0x4, UPT ;  /* 0x000000040600788c */ /* 0x000fe4000bf06070 */
[----:B------:R-:W-:-:S04]  /*0580*/  ULOP3.LUT UR5, UR20, 0x3, URZ, 0xc0, !UPT ;  /* 0x0000000314057892 */ /* 0x000fc8000f8ec0ff */
[----:B------:R-:W-:-:S03]  /*0590*/  UISETP.NE.AND UP1, UPT, UR5, URZ, UPT ;  /* 0x000000ff0500728c */ /* 0x000fc6000bf25270 */
[----:B------:R-:W-:Y:S08]  /*05a0*/  BRA.U !UP0, `(.L_x_3) ;  /* 0x00000001087c7547 */ /* 0x000ff0000b800000 */
[----:B------:R-:W1:Y:S01]  /*05b0*/  LDC.64 R6, c[0x0][0x388] ;  /* 0x0000e200ff067b82 */ /* 0x000e620000000a00 */
[----:B------:R-:W2:Y:S01]  /*05c0*/  LDCU.64 UR6, c[0x0][0x380] ;  /* 0x00007000ff0677ac */ /* 0x000ea20008000a00 */
[----:B------:R-:W-:Y:S01]  /*05d0*/  IMAD.U32 R9, RZ, RZ, UR4 ;  /* 0x00000004ff097e24 */ /* 0x000fe2000f8e00ff */
[C---:B------:R-:W-:Y:S02]  /*05e0*/  IADD3 R3, PT, PT, R13.reuse, UR4, RZ ;  /* 0x000000040d037c10 */ /* 0x040fe4000fffe0ff */
[----:B------:R-:W-:Y:S01]  /*05f0*/  IADD3 R10, P0, PT, R13, UR4, RZ ;  /* 0x000000040d0a7c10 */ /* 0x000fe2000ff1e0ff */
[----:B------:R-:W-:Y:S01]  /*0600*/  IMAD R9, R9, UR20, R0 ;  /* 0x0000001409097c24 */ /* 0x000fe2000f8e0200 */
[----:B------:R-:W-:Y:S01]  /*0610*/  MOV R11, UR20 ;  /* 0x00000014000b7c02 */ /* 0x000fe20008000f00 */
[----:B------:R-:W3:Y:S01]  /*0620*/  LDC.64 R4, c[0x0][0x380] ;  /* 0x0000e000ff047b82 */ /* 0x000ee20000000a00 */
[----:B------:R-:W-:Y:S01]  /*0630*/  MOV R15, UR20 ;  /* 0x00000014000f7c02 */ /* 0x000fe20008000f00 */
[----:B-1----:R-:W-:Y:S01]  /*0640*/  IMAD.WIDE R6, R9, 0x4, R6 ;  /* 0x0000000409067825 */ /* 0x002fe200078e0206 */
[----:B------:R-:W-:-:S05]  /*0650*/  MOV R9, UR20 ;  /* 0x0000001400097c02 */ /* 0x000fca0008000f00 */
[----:B------:R-:W-:Y:S02]  /*0660*/  IMAD.WIDE R8, R9, 0x4, R6 ;  /* 0x0000000409087825 */ /* 0x000fe400078e0206 */
[----:B0-----:R-:W4:Y:S02]  /*0670*/  LDG.E R6, desc[UR18][R6.64] ;  /* 0x0000001206067981 */ /* 0x001f24000c1e1900 */
[----:B---3--:R-:W-:Y:S01]  /*0680*/  IMAD.WIDE.U32 R4, R3, 0x4, R4 ;  /* 0x0000000403047825 */ /* 0x008fe200078e0004 */
[----:B------:R-:W-:Y:S01]  /*0690*/  IADD3.X R3, PT, PT, RZ, RZ, RZ, P0, !PT ;  /* 0x000000ffff037210 */ /* 0x000fe200007fe4ff */
[----:B------:R-:W3:Y:S01]  /*06a0*/  LDG.E R17, desc[UR18][R8.64] ;  /* 0x0000001208117981 */ /* 0x000ee2000c1e1900 */
[----:B--2---:R-:W-:-:S03]  /*06b0*/  LEA R2, P0, R10, UR6, 0x2 ;  /* 0x000000060a027c11 */ /* 0x004fc6000f8010ff */
[----:B------:R-:W4:Y:S01]  /*06c0*/  LDG.E R5, desc[UR18][R4.64] ;  /* 0x0000001204057981 */ /* 0x000f22000c1e1900 */
[----:B------:R-:W-:Y:S01]  /*06d0*/  LEA.HI.X R3, R10, UR7, R3, 0x2, P0 ;  /* 0x000000070a037c11 */ /* 0x000fe200080f1403 */
[----:B------:R-:W-:-:S04]  /*06e0*/  IMAD.WIDE R10, R11, 0x4, R8 ;  /* 0x000000040b0a7825 */ /* 0x000fc800078e0208 */
[----:B------:R-:W3:Y:S01]  /*06f0*/  LDG.E R16, desc[UR18][R2.64+0x4] ;  /* 0x0000041202107981 */ /* 0x000ee2000c1e1900 */
[----:B------:R-:W-:-:S03]  /*0700*/  IMAD.WIDE R14, R15, 0x4, R10 ;  /* 0x000000040f0e7825 */ /* 0x000fc600078e020a */
[----:B------:R-:W2:Y:S04]  /*0710*/  LDG.E R19, desc[UR18][R10.64] ;  /* 0x000000120a137981 */ /* 0x000ea8000c1e1900 */
[----:B------:R-:W2:Y:S04]  /*0720*/  LDG.E R18, desc[UR18][R2.64+0x8] ;  /* 0x0000081202127981 */ /* 0x000ea8000c1e1900 */
[----:B------:R-:W5:Y:S04]  /*0730*/  LDG.E R20, desc[UR18][R2.64+0xc] ;  /* 0x00000c1202147981 */ /* 0x000f68000c1e1900 */
[----:B------:R-:W5:Y:S01]  /*0740*/  LDG.E R14, desc[UR18][R14.64] ;  /* 0x000000120e0e7981 */ /* 0x000f62000c1e1900 */
[----:B------:R-:W-:Y:S01]  /*0750*/  UIADD3 UR4, UPT, UPT, UR4, 0x4, URZ ;  /* 0x0000000404047890 */ /* 0x000fe2000fffe0ff */
[----:B----4-:R-:W-:-:S04]  /*0760*/  FFMA R5, R5, R6, R12 ;  /* 0x0000000605057223 */ /* 0x010fc8000000000c */
[----:B---3--:R-:W-:-:S04]  /*0770*/  FFMA R5, R16, R17, R5 ;  /* 0x0000001110057223 */ /* 0x008fc80000000005 */
[----:B--2---:R-:W-:-:S04]  /*0780*/  FFMA R5, R18, R19, R5 ;  /* 0x0000001312057223 */ /* 0x004fc80000000005 */
[----:B-----5:R-:W-:-:S07]  /*0790*/  FFMA R12, R20, R14, R5 ;  /* 0x0000000e140c7223 */ /* 0x020fce0000000005 */
.L_x_3:
[----:B------:R-:W-:Y:S05]  /*07a0*/  BRA.U !UP1, `(.L_x_2) ;  /* 0x0000000109a87547 */ /* 0x000fea000b800000 */
[----:B------:R-:W-:Y:S01]  /*07b0*/  UISETP.NE.AND UP0, UPT, UR5, 0x1, UPT ;  /* 0x000000010500788c */ /* 0x000fe2000bf05270 */
[----:B------:R-:W-:Y:S01]  /*07c0*/  MOV R7, UR4 ;  /* 0x0000000400077c02 */ /* 0x000fe20008000f00 */
[----:B------:R-:W-:Y:S02]  /*07d0*/  ULOP3.LUT UR5, UR20, 0x1, URZ, 0xc0, !UPT ;  /* 0x0000000114057892 */ /* 0x000fe4000f8ec0ff */
[----:B------:R-:W-:Y:S02]  /*07e0*/  MOV R15, UR20 ;  /* 0x00000014000f7c02 */ /* 0x000fe40008000f00 */
[----:B------:R-:W-:Y:S01]  /*07f0*/  UISETP.NE.U32.AND UP1, UPT, UR5, 0x1, UPT ;  /* 0x000000010500788c */ /* 0x000fe2000bf25070 */
[----:B------:R-:W-:-:S04]  /*0800*/  PLOP3.LUT P1, PT, PT, PT, UP0, 0x80, 0x8 ;  /* 0x000000000008781c */ /* 0x000fc80003f2f008 */
[----:B------:R-:W1:Y:S01]  /*0810*/  @UP0 LDCU.128 UR8, c[0x0][0x380] ;  /* 0x00007000ff0807ac */ /* 0x000e620008000c00 */
[----:B------:R-:W-:Y:S01]  /*0820*/  PLOP3.LUT P0, PT, PT, PT, UP1, 0x80, 0x8 ;  /* 0x000000000008781c */ /* 0x000fe20003f0f018 */
[----:B------:R-:W2:Y:S04]  /*0830*/  @UP0 LDCU.64 UR6, c[0x0][0x380] ;  /* 0x00007000ff0607ac */ /* 0x000ea80008000a00 */
[----:B------:R-:W3:Y:S03]  /*0840*/  @!UP1 LDCU.128 UR12, c[0x0][0x380] ;  /* 0x00007000ff0c97ac */ /* 0x000ee60008000c00 */
[C---:B------:R-:W-:Y:S02]  /*0850*/  @P1 IADD3 R3, PT, PT, R13.reuse, UR4, RZ ;  /* 0x000000040d031c10 */ /* 0x040fe4000fffe0ff */
[----:B------:R-:W-:Y:S01]  /*0860*/  @P1 IADD3 R6, P2, PT, R13, UR4, RZ ;  /* 0x000000040d061c10 */ /* 0x000fe2000ff5e0ff */
[----:B------:R-:W-:Y:S01]  /*0870*/  @UP0 UIADD3 UR4, UPT, UPT, UR4, 0x2, URZ ;  /* 0x0000000204040890 */ /* 0x000fe2000fffe0ff */
[----:B-1----:R-:W-:Y:S01]  /*0880*/  MOV R11, UR9 ;  /* 0x00000009000b7c02 */ /* 0x002fe20008000f00 */
[----:B------:R-:W-:Y:S01]  /*0890*/  IMAD.U32 R10, RZ, RZ, UR8 ;  /* 0x00000008ff0a7e24 */ /* 0x000fe2000f8e00ff */
[----:B------:R-:W-:-:S02]  /*08a0*/  MOV R4, UR10 ;  /* 0x0000000a00047c02 */ /* 0x000fc40008000f00 */
[----:B------:R-:W-:Y:S01]  /*08b0*/  MOV R5, UR11 ;  /* 0x0000000b00057c02 */ /* 0x000fe20008000f00 */
[----:B------:R-:W-:-:S04]  /*08c0*/  @P1 IMAD.WIDE.U32 R10, R3, 0x4, R10 ;  /* 0x00000004030a1825 */ /* 0x000fc800078e000a */
[----:B------:R-:W-:Y:S01]  /*08d0*/  @P1 IMAD R3, R7, UR20, R0 ;  /* 0x0000001407031c24 */ /* 0x000fe2000f8e0200 */
[----:B------:R-:W-:Y:S01]  /*08e0*/  @P1 IADD3.X R7, PT, PT, RZ, RZ, RZ, P2, !PT ;  /* 0x000000ffff071210 */ /* 0x000fe200017fe4ff */
[----:B------:R-:W-:Y:S01]  /*08f0*/  IMAD.U32 R19, RZ, RZ, UR4 ;  /* 0x00000004ff137e24 */ /* 0x000fe2000f8e00ff */
[C---:B--2---:R-:W-:Y:S01]  /*0900*/  @P1 LEA R2, P2, R6.reuse, UR6, 0x2 ;  /* 0x0000000606021c11 */ /* 0x044fe2000f8410ff */
[----:B------:R-:W-:Y:S01]  /*0910*/  @P1 IMAD.WIDE R4, R3, 0x4, R4 ;  /* 0x0000000403041825 */ /* 0x000fe200078e0204 */
[----:B------:R-:W-:Y:S01]  /*0920*/  @!P0 IADD3 R17, PT, PT, R13, UR4, RZ ;  /* 0x000000040d118c10 */ /* 0x000fe2000fffe0ff */
[----:B0-----:R-:W2:Y:S01]  /*0930*/  @P1 LDG.E R11, desc[UR18][R10.64] ;  /* 0x000000120a0b1981 */ /* 0x001ea2000c1e1900 */
[----:B------:R-:W-:Y:S01]  /*0940*/  @P1 LEA.HI.X R3, R6, UR7, R7, 0x2, P2 ;  /* 0x0000000706031c11 */ /* 0x000fe200090f1407 */
[----:B------:R-:W-:Y:S01]  /*0950*/  @!P0 IMAD R19, R19, UR20, R0 ;  /* 0x0000001413138c24 */ /* 0x000fe2000f8e0200 */
[----:B---3--:R-:W-:Y:S01]  /*0960*/  MOV R6, UR12 ;  /* 0x0000000c00067c02 */ /* 0x008fe20008000f00 */
[----:B------:R-:W-:Y:S01]  /*0970*/  @P1 IMAD.WIDE R14, R15, 0x4, R4 ;  /* 0x000000040f0e1825 */ /* 0x000fe200078e0204 */
[----:B------:R-:W-:Y:S01]  /*0980*/  MOV R7, UR13 ;  /* 0x0000000d00077c02 */ /* 0x000fe20008000f00 */
[----:B------:R-:W2:Y:S01]  /*0990*/  @P1 LDG.E R4, desc[UR18][R4.64] ;  /* 0x0000001204041981 */ /* 0x000ea2000c1e1900 */
[----:B------:R-:W-:-:S02]  /*09a0*/  MOV R8, UR14 ;  /* 0x0000000e00087c02 */ /* 0x000fc40008000f00 */
[----:B------:R-:W-:Y:S01]  /*09b0*/  MOV R9, UR15 ;  /* 0x0000000f00097c02 */ /* 0x000fe20008000f00 */
[----:B------:R-:W-:Y:S01]  /*09c0*/  @!P0 IMAD.WIDE.U32 R6, R17, 0x4, R6 ;  /* 0x0000000411068825 */ /* 0x000fe200078e0006 */
[----:B------:R-:W3:Y:S03]  /*09d0*/  @P1 LDG.E R14, desc[UR18][R14.64] ;  /* 0x000000120e0e1981 */ /* 0x000ee6000c1e1900 */
[----:B------:R-:W-:Y:S01]  /*09e0*/  @!P0 IMAD.WIDE R8, R19, 0x4, R8 ;  /* 0x0000000413088825 */ /* 0x000fe200078e0208 */
[----:B------:R-:W3:Y:S04]  /*09f0*/  @P1 LDG.E R2, desc[UR18][R2.64+0x4] ;  /* 0x0000041202021981 */ /* 0x000ee8000c1e1900 */
[----:B------:R-:W4:Y:S04]  /*0a00*/  @!P0 LDG.E R7, desc[UR18][R6.64] ;  /* 0x0000001206078981 */ /* 0x000f28000c1e1900 */
[----:B------:R-:W4:Y:S01]  /*0a10*/  @!P0 LDG.E R8, desc[UR18][R8.64] ;  /* 0x0000001208088981 */ /* 0x000f22000c1e1900 */
[----:B--2---:R-:W-:-:S04]  /*0a20*/  @P1 FFMA R11, R11, R4, R12 ;  /* 0x000000040b0b1223 */ /* 0x004fc8000000000c */
[----:B---3--:R-:W-:-:S04]  /*0a30*/  @P1 FFMA R12, R2, R14, R11 ;  /* 0x0000000e020c1223 */ /* 0x008fc8000000000b */
[----:B----4-:R-:W-:-:S07]  /*0a40*/  @!P0 FFMA R12, R7, R8, R12 ;  /* 0x00000008070c8223 */ /* 0x010fce000000000c */
.L_x_2:
[----:B------:R-:W1:Y:S01]  /*0a50*/  LDC.64 R2, c[0x0][0x390] ;  /* 0x0000e400ff027b82 */ /* 0x000e620000000a00 */
[----:B------:R-:W-:-:S05]  /*0a60*/  IADD3 R13, PT, PT, R0, R13, RZ ;  /* 0x0000000d000d7210 */ /* 0x000fca0007ffe0ff */
[----:B-1----:R-:W-:-:S05]  /*0a70*/  IMAD.WIDE R2, R13, 0x4, R2 ;  /* 0x000000040d027825 */ /* 0x002fca00078e0202 */
[----:B0-----:R-:W-:Y:S01]  /*0a80*/  STG.E desc[UR18][R2.64], R12 ;  /* 0x0000000c02007986 */ /* 0x001fe2000c101912 */
[----:B------:R-:W-:Y:S05]  /*0a90*/  EXIT ;  /* 0x000000000000794d */ /* 0x000fea0003800000 */
.L_x_4:
[----:B------:R-:W-:-:S00]  /*0aa0*/  BRA `(.L_x_4) ;  /* 0xfffffffc00fc7947 */ /* 0x000fc0000383ffff */
[----:B------:R-:W-:-:S00]  /*0ab0*/  NOP ;  /* 0x0000000000007918 */ /* 0x000fc00000000000 */
        /* <DEDUP_REMOVED lines=12> */
.L_x_5:


//--------------------- .nv.shared.reserved.0     --------------------------
	.section	.nv.shared.reserved.0,"aw",@nobits
	.weak		__nv_reservedSMEM_offset_0_alias
	.size		__nv_reservedSMEM_offset_0_alias, 0, 64
	.other		__nv_reservedSMEM_offset_0_alias,@"STO_CUDA_RESERVED_SHARED STV_DEFAULT"
__nv_reservedSMEM_offset_0_alias:
	.zero		0
	.zero		64


//--------------------- .nv.constant0.naive_matmul --------------------------
	.section	.nv.constant0.naive_matmul,"a",@progbits
	.sectionflags	@""
	.align	4
.nv.constant0.naive_matmul:
	.zero		924


//--------------------- SYMBOLS --------------------------

	.type		.nv.reservedSmem.offset0,@object
	.size		.nv.reservedSmem.offset0,0x4
